//
// Generated by NVIDIA NVVM Compiler
//
// Compiler Build ID: CL-36424714
// Cuda compilation tools, release 13.0, V13.0.88
// Based on NVVM 20.0.0
//

.version 9.0
.target sm_100
.address_size 64

	// .globl	_Z13reduction_maxPiS_i

.visible .entry _Z13reduction_maxPiS_i(
	.param .u64 .ptr .align 1 _Z13reduction_maxPiS_i_param_0,
	.param .u64 .ptr .align 1 _Z13reduction_maxPiS_i_param_1,
	.param .u32 _Z13reduction_maxPiS_i_param_2
)
{
	.reg .pred 	%p<5>;
	.reg .b32 	%r<16>;
	.reg .b64 	%rd<9>;

	ld.param.u64 	%rd3, [_Z13reduction_maxPiS_i_param_0];
	ld.param.u64 	%rd2, [_Z13reduction_maxPiS_i_param_1];
	ld.param.u32 	%r6, [_Z13reduction_maxPiS_i_param_2];
	cvta.to.global.u64 	%rd1, %rd3;
	mov.u32 	%r7, %tid.x;
	mov.u32 	%r8, %ntid.x;
	mov.u32 	%r9, %ctaid.x;
	mad.lo.s32 	%r1, %r8, %r9, %r7;
	setp.lt.s32 	%p1, %r6, 2;
	@%p1 bra 	$L__BB0_5;
	shl.b32 	%r2, %r1, 1;
	mov.b32 	%r15, 1;
$L__BB0_2:
	mul.lo.s32 	%r4, %r15, %r2;
	add.s32 	%r11, %r4, %r15;
	setp.ge.s32 	%p2, %r11, %r6;
	@%p2 bra 	$L__BB0_4;
	mul.wide.s32 	%rd4, %r4, 4;
	add.s64 	%rd5, %rd1, %rd4;
	mul.wide.s32 	%rd6, %r15, 4;
	add.s64 	%rd7, %rd5, %rd6;
	ld.global.u32 	%r12, [%rd7];
	atom.global.max.s32 	%r13, [%rd5], %r12;
$L__BB0_4:
	bar.sync 	0;
	shl.b32 	%r15, %r15, 1;
	setp.lt.s32 	%p3, %r15, %r6;
	@%p3 bra 	$L__BB0_2;
$L__BB0_5:
	setp.ne.s32 	%p4, %r1, 0;
	@%p4 bra 	$L__BB0_7;
	ld.global.u32 	%r14, [%rd1];
	cvta.to.global.u64 	%rd8, %rd2;
	st.global.u32 	[%rd8], %r14;
$L__BB0_7:
	ret;

}


// ===== COMPILED SASS (sm_100) =====

	.target	sm_100

	.elftype	@"ET_EXEC"


//--------------------- .note.nv.tkinfo           --------------------------
	.section	.note.nv.tkinfo,"",@"SHT_NOTE"
	.sectionflags	@"SHF_NOTE_NV_TKINFO"
	.tkinfo
        /*0018*/ 	.word	0x00000002
        /*0030*/ 	.string	""
        /*0030*/ 	.string	"ptxas"
        /*0030*/ 	.string	"Cuda compilation tools, release 13.0, V13.0.88"
        /*0030*/ 	.string	"Build cuda_13.0.r13.0/compiler.36424714_0"
        /*0030*/ 	.string	"-arch sm_100 -m 64 "



//--------------------- .note.nv.cuinfo           --------------------------
	.section	.note.nv.cuinfo,"",@"SHT_NOTE"
	.sectionflags	@"SHF_NOTE_NV_CUINFO"
        /*0018*/ 	.short	0x0002
        /*001a*/ 	.short	0x0064
        /*001c*/ 	.short	0x0082
	.zero		2


//--------------------- .nv.info                  --------------------------
	.section	.nv.info,"",@"SHT_CUDA_INFO"
	.align	4


	//----- nvinfo : EIATTR_REGCOUNT
	.align		4
        /*0000*/ 	.byte	0x04, 0x2f
        /*0002*/ 	.short	(.L_1 - .L_0)
	.align		4
.L_0:
        /*0004*/ 	.word	index@(_Z13reduction_maxPiS_i)
        /*0008*/ 	.word	0x0000000c


	//----- nvinfo : EIATTR_FRAME_SIZE
	.align		4
.L_1:
        /*000c*/ 	.byte	0x04, 0x11
        /*000e*/ 	.short	(.L_3 - .L_2)
	.align		4
.L_2:
        /*0010*/ 	.word	index@(_Z13reduction_maxPiS_i)
        /*0014*/ 	.word	0x00000000


	//----- nvinfo : EIATTR_MIN_STACK_SIZE
	.align		4
.L_3:
        /*0018*/ 	.byte	0x04, 0x12
        /*001a*/ 	.short	(.L_5 - .L_4)
	.align		4
.L_4:
        /*001c*/ 	.word	index@(_Z13reduction_maxPiS_i)
        /*0020*/ 	.word	0x00000000
.L_5:


//--------------------- .nv.compat                --------------------------
	.section	.nv.compat,"",@"SHT_CUDA_COMPAT_INFO"
	.align	4
        /*0000*/ 	.byte	0x02, 0x09, 0x00, 0x00, 0x02, 0x02, 0x01, 0x00, 0x02, 0x05, 0x05, 0x00, 0x03, 0x07, 0x01, 0x01
        /*0010*/ 	.byte	0x02, 0x03, 0x00, 0x00, 0x02, 0x06, 0x01, 0x00, 0x04, 0x0b, 0x08, 0x00, 0x09, 0x00, 0x00, 0x00
        /*0020*/ 	.byte	0x00, 0x00, 0x00, 0x00


//--------------------- .nv.info._Z13reduction_maxPiS_i --------------------------
	.section	.nv.info._Z13reduction_maxPiS_i,"",@"SHT_CUDA_INFO"
	.sectionflags	@""
	.align	4


	//----- nvinfo : EIATTR_CUDA_API_VERSION
	.align		4
        /*0000*/ 	.byte	0x04, 0x37
        /*0002*/ 	.short	(.L_7 - .L_6)
.L_6:
        /*0004*/ 	.word	0x00000082


	//----- nvinfo : EIATTR_KPARAM_INFO
	.align		4
.L_7:
        /*0008*/ 	.byte	0x04, 0x17
        /*000a*/ 	.short	(.L_9 - .L_8)
.L_8:
        /*000c*/ 	.word	0x00000000
        /*0010*/ 	.short	0x0002
        /*0012*/ 	.short	0x0010
        /*0014*/ 	.byte	0x00, 0xf0, 0x11, 0x00


	//----- nvinfo : EIATTR_KPARAM_INFO
	.align		4
.L_9:
        /*0018*/ 	.byte	0x04, 0x17
        /*001a*/ 	.short	(.L_11 - .L_10)
.L_10:
        /*001c*/ 	.word	0x00000000
        /*0020*/ 	.short	0x0001
        /*0022*/ 	.short	0x0008
        /*0024*/ 	.byte	0x00, 0xf5, 0x21, 0x00


	//----- nvinfo : EIATTR_KPARAM_INFO
	.align		4
.L_11:
        /*0028*/ 	.byte	0x04, 0x17
        /*002a*/ 	.short	(.L_13 - .L_12)
.L_12:
        /*002c*/ 	.word	0x00000000
        /*0030*/ 	.short	0x0000
        /*0032*/ 	.short	0x0000
        /*0034*/ 	.byte	0x00, 0xf5, 0x21, 0x00


	//----- nvinfo : EIATTR_SPARSE_MMA_MASK
	.align		4
.L_13:
        /*0038*/ 	.byte	0x03, 0x50
        /*003a*/ 	.short	0x0000


	//----- nvinfo : EIATTR_MAXREG_COUNT
	.align		4
        /*003c*/ 	.byte	0x03, 0x1b
        /*003e*/ 	.short	0x00ff


	//----- nvinfo : EIATTR_NUM_BARRIERS
	.align		4
        /*0040*/ 	.byte	0x02, 0x4c
        /*0042*/ 	.byte	0x01
	.zero		1


	//----- nvinfo : EIATTR_MERCURY_ISA_VERSION
	.align		4
        /*0044*/ 	.byte	0x03, 0x5f
        /*0046*/ 	.short	0x0101


	//----- nvinfo : EIATTR_VRC_CTA_INIT_COUNT
	.align		4
        /*0048*/ 	.byte	0x02, 0x4a
	.zero		1
	.zero		1


	//----- nvinfo : EIATTR_EXIT_INSTR_OFFSETS
	.align		4
        /*004c*/ 	.byte	0x04, 0x1c
        /*004e*/ 	.short	(.L_15 - .L_14)


	//   ....[0]....
.L_14:
        /*0050*/ 	.word	0x000001c0


	//   ....[1]....
        /*0054*/ 	.word	0x00000210


	//----- nvinfo : EIATTR_CRS_STACK_SIZE
	.align		4
.L_15:
        /*0058*/ 	.byte	0x04, 0x1e
        /*005a*/ 	.short	(.L_17 - .L_16)
.L_16:
        /*005c*/ 	.word	0x00000000


	//----- nvinfo : EIATTR_CBANK_PARAM_SIZE
	.align		4
.L_17:
        /*0060*/ 	.byte	0x03, 0x19
        /*0062*/ 	.short	0x0014


	//----- nvinfo : EIATTR_PARAM_CBANK
	.align		4
        /*0064*/ 	.byte	0x04, 0x0a
        /*0066*/ 	.short	(.L_19 - .L_18)
	.align		4
.L_18:
        /*0068*/ 	.word	index@(.nv.constant0._Z13reduction_maxPiS_i)
        /*006c*/ 	.short	0x0380
        /*006e*/ 	.short	0x0014


	//----- nvinfo : EIATTR_SW_WAR
	.align		4
.L_19:
        /*0070*/ 	.byte	0x04, 0x36
        /*0072*/ 	.short	(.L_21 - .L_20)
.L_20:
        /*0074*/ 	.word	0x00000008
.L_21:


//--------------------- .nv.callgraph             --------------------------
	.section	.nv.callgraph,"",@"SHT_CUDA_CALLGRAPH"
	.align	4
	.sectionentsize	8
	.align		4
        /*0000*/ 	.word	0x00000000
	.align		4
        /*0004*/ 	.word	0xffffffff
	.align		4
        /*0008*/ 	.word	0x00000000
	.align		4
        /*000c*/ 	.word	0xfffffffe
	.align		4
        /*0010*/ 	.word	0x00000000
	.align		4
        /*0014*/ 	.word	0xfffffffd
	.align		4
        /*0018*/ 	.word	0x00000000
	.align		4
        /*001c*/ 	.word	0xfffffffc


//--------------------- .text._Z13reduction_maxPiS_i --------------------------
	.section	.text._Z13reduction_maxPiS_i,"ax",@progbits
	.align	128
        .global         _Z13reduction_maxPiS_i
        .type           _Z13reduction_maxPiS_i,@function
        .size           _Z13reduction_maxPiS_i,(.L_x_5 - _Z13reduction_maxPiS_i)
        .other          _Z13reduction_maxPiS_i,@"STO_CUDA_ENTRY STV_DEFAULT"
_Z13reduction_maxPiS_i:
.text._Z13reduction_maxPiS_i:
[----:B------:R-:W-:Y:S01]  /*0000*/  LDC R1, c[0x0][0x37c] ;  /* 0x0000df00ff017b82 */ /* 0x000fe20000000800 */
[----:B------:R-:W0:Y:S01]  /*0010*/  S2R R0, SR_TID.X ;  /* 0x0000000000007919 */ /* 0x000e220000002100 */
[----:B------:R-:W1:Y:S01]  /*0020*/  LDCU UR7, c[0x0][0x390] ;  /* 0x00007200ff0777ac */ /* 0x000e620008000800 */
[----:B------:R-:W0:Y:S01]  /*0030*/  S2R R3, SR_CTAID.X ;  /* 0x0000000000037919 */ /* 0x000e220000002500 */
[----:B------:R-:W0:Y:S01]  /*0040*/  LDCU UR6, c[0x0][0x360] ;  /* 0x00006c00ff0677ac */ /* 0x000e220008000800 */
[----:B------:R-:W2:Y:S01]  /*0050*/  LDCU.64 UR4, c[0x0][0x358] ;  /* 0x00006b00ff0477ac */ /* 0x000ea20008000a00 */
[----:B-1----:R-:W-:Y:S01]  /*0060*/  UISETP.GE.AND UP0, UPT, UR7, 0x2, UPT ;  /* 0x000000020700788c */ /* 0x002fe2000bf06270 */
[----:B0-----:R-:W-:-:S08]  /*0070*/  IMAD R0, R3, UR6, R0 ;  /* 0x0000000603007c24 */ /* 0x001fd0000f8e0200 */
[----:B--2---:R-:W-:Y:S05]  /*0080*/  BRA.U !UP0, `(.L_x_0) ;  /* 0x0000000108487547 */ /* 0x004fea000b800000 */
[----:B------:R-:W0:Y:S01]  /*0090*/  LDC.64 R6, c[0x0][0x380] ;  /* 0x0000e000ff067b82 */ /* 0x000e220000000a00 */
[----:B------:R-:W-:Y:S01]  /*00a0*/  HFMA2 R9, -RZ, RZ, 0, 5.9604644775390625e-08 ;  /* 0x00000001ff097431 */ /* 0x000fe200000001ff */
[----:B------:R-:W-:Y:S01]  /*00b0*/  SHF.L.U32 R8, R0, 0x1, RZ ;  /* 0x0000000100087819 */ /* 0x000fe200000006ff */
[----:B------:R-:W1:Y:S06]  /*00c0*/  LDCU UR6, c[0x0][0x390] ;  /* 0x00007200ff0677ac */ /* 0x000e6c0008000800 */
.L_x_3:
[-C--:B-1----:R-:W-:Y:S01]  /*00d0*/  IMAD R2, R8, R9.reuse, RZ ;  /* 0x0000000908027224 */ /* 0x082fe200078e02ff */
[----:B------:R-:W-:Y:S04]  /*00e0*/  BSSY.RECONVERGENT B0, `(.L_x_1) ;  /* 0x0000008000007945 */ /* 0x000fe80003800200 */
[----:B------:R-:W-:-:S04]  /*00f0*/  IADD3 R3, PT, PT, R2, R9, RZ ;  /* 0x0000000902037210 */ /* 0x000fc80007ffe0ff */
[----:B-1----:R-:W-:-:S13]  /*0100*/  ISETP.GE.AND P0, PT, R3, UR6, PT ;  /* 0x0000000603007c0c */ /* 0x002fda000bf06270 */
[----:B------:R-:W-:Y:S05]  /*0110*/  @P0 BRA `(.L_x_2) ;  /* 0x0000000000100947 */ /* 0x000fea0003800000 */
[----:B0-----:R-:W-:-:S04]  /*0120*/  IMAD.WIDE R2, R2, 0x4, R6 ;  /* 0x0000000402027825 */ /* 0x001fc800078e0206 */
[----:B------:R-:W-:-:S06]  /*0130*/  IMAD.WIDE R4, R9, 0x4, R2 ;  /* 0x0000000409047825 */ /* 0x000fcc00078e0202 */
[----:B------:R-:W2:Y:S04]  /*0140*/  LDG.E R5, desc[UR4][R4.64] ;  /* 0x0000000404057981 */ /* 0x000ea8000c1e1900 */
[----:B--2---:R1:W-:Y:S02]  /*0150*/  REDG.E.MAX.S32.STRONG.GPU desc[UR4][R2.64], R5 ;  /* 0x000000050200798e */ /* 0x0043e4000d12e304 */
.L_x_2:
[----:B------:R-:W-:Y:S05]  /*0160*/  BSYNC.RECONVERGENT B0 ;  /* 0x0000000000007941 */ /* 0x000fea0003800200 */
.L_x_1:
[----:B------:R-:W-:Y:S01]  /*0170*/  SHF.L.U32 R9, R9, 0x1, RZ ;  /* 0x0000000109097819 */ /* 0x000fe200000006ff */
[----:B------:R-:W-:Y:S03]  /*0180*/  BAR.SYNC.DEFER_BLOCKING 0x0 ;  /* 0x0000000000007b1d */ /* 0x000fe60000010000 */
[----:B------:R-:W-:-:S13]  /*0190*/  ISETP.GE.AND P0, PT, R9, UR6, PT ;  /* 0x0000000609007c0c */ /* 0x000fda000bf06270 */
[----:B------:R-:W-:Y:S05]  /*01a0*/  @!P0 BRA `(.L_x_3) ;  /* 0xfffffffc00c88947 */ /* 0x000fea000383ffff */
.L_x_0:
[----:B------:R-:W-:-:S13]  /*01b0*/  ISETP.NE.AND P0, PT, R0, RZ, PT ;  /* 0x000000ff0000720c */ /* 0x000fda0003f05270 */
[----:B------:R-:W-:Y:S05]  /*01c0*/  @P0 EXIT ;  /* 0x000000000000094d */ /* 0x000fea0003800000 */
[----:B-1----:R-:W1:Y:S02]  /*01d0*/  LDC.64 R2, c[0x0][0x380] ;  /* 0x0000e000ff027b82 */ /* 0x002e640000000a00 */
[----:B-1----:R-:W2:Y:S06]  /*01e0*/  LDG.E R3, desc[UR4][R2.64] ;  /* 0x0000000402037981 */ /* 0x002eac000c1e1900 */
[----:B------:R-:W2:Y:S02]  /*01f0*/  LDC.64 R4, c[0x0][0x388] ;  /* 0x0000e200ff047b82 */ /* 0x000ea40000000a00 */
[----:B--2---:R-:W-:Y:S01]  /*0200*/  STG.E desc[UR4][R4.64], R3 ;  /* 0x0000000304007986 */ /* 0x004fe2000c101904 */
[----:B------:R-:W-:Y:S05]  /*0210*/  EXIT ;  /* 0x000000000000794d */ /* 0x000fea0003800000 */
.L_x_4:
[----:B------:R-:W-:-:S00]  /*0220*/  BRA `(.L_x_4) ;  /* 0xfffffffc00fc7947 */ /* 0x000fc0000383ffff */
[----:B------:R-:W-:-:S00]  /*0230*/  NOP ;  /* 0x0000000000007918 */ /* 0x000fc00000000000 */
        /* <DEDUP_REMOVED lines=12> */
.L_x_5:


//--------------------- .nv.shared.reserved.0     --------------------------
	.section	.nv.shared.reserved.0,"aw",@nobits
	.weak		__nv_reservedSMEM_offset_0_alias
	.size		__nv_reservedSMEM_offset_0_alias, 0, 64
	.other		__nv_reservedSMEM_offset_0_alias,@"STO_CUDA_RESERVED_SHARED STV_DEFAULT"
__nv_reservedSMEM_offset_0_alias:
	.zero		0
	.zero		64


//--------------------- .nv.constant0._Z13reduction_maxPiS_i --------------------------
	.section	.nv.constant0._Z13reduction_maxPiS_i,"a",@progbits
	.sectionflags	@""
	.align	4
.nv.constant0._Z13reduction_maxPiS_i:
	.zero		916


//--------------------- SYMBOLS --------------------------

	.type		.nv.reservedSmem.offset0,@object
	.size		.nv.reservedSmem.offset0,0x4
